//
// Generated by NVIDIA NVVM Compiler
//
// Compiler Build ID: CL-36424714
// Cuda compilation tools, release 13.0, V13.0.88
// Based on NVVM 20.0.0
//

.version 9.0
.target sm_100
.address_size 64

	// .globl	_Z10krnl_SAXPYfPfiS_

.visible .entry _Z10krnl_SAXPYfPfiS_(
	.param .f32 _Z10krnl_SAXPYfPfiS__param_0,
	.param .u64 .ptr .align 1 _Z10krnl_SAXPYfPfiS__param_1,
	.param .u32 _Z10krnl_SAXPYfPfiS__param_2,
	.param .u64 .ptr .align 1 _Z10krnl_SAXPYfPfiS__param_3
)
{
	.reg .pred 	%p<7>;
	.reg .b32 	%r<31>;
	.reg .b32 	%f<17>;
	.reg .b64 	%rd<18>;

	ld.param.f32 	%f1, [_Z10krnl_SAXPYfPfiS__param_0];
	ld.param.u64 	%rd3, [_Z10krnl_SAXPYfPfiS__param_1];
	ld.param.u32 	%r12, [_Z10krnl_SAXPYfPfiS__param_2];
	ld.param.u64 	%rd4, [_Z10krnl_SAXPYfPfiS__param_3];
	cvta.to.global.u64 	%rd1, %rd4;
	cvta.to.global.u64 	%rd2, %rd3;
	mov.u32 	%r13, %tid.x;
	mov.u32 	%r14, %ctaid.x;
	mov.u32 	%r15, %ntid.x;
	mad.lo.s32 	%r29, %r14, %r15, %r13;
	mov.u32 	%r16, %nctaid.x;
	mul.lo.s32 	%r2, %r15, %r16;
	setp.ge.s32 	%p1, %r29, %r12;
	@%p1 bra 	$L__BB0_7;
	add.s32 	%r17, %r29, %r2;
	max.s32 	%r18, %r12, %r17;
	setp.lt.s32 	%p2, %r17, %r12;
	selp.u32 	%r19, 1, 0, %p2;
	add.s32 	%r20, %r17, %r19;
	sub.s32 	%r21, %r18, %r20;
	div.u32 	%r22, %r21, %r2;
	add.s32 	%r3, %r22, %r19;
	and.b32  	%r23, %r3, 3;
	setp.eq.s32 	%p3, %r23, 3;
	@%p3 bra 	$L__BB0_4;
	add.s32 	%r24, %r3, 1;
	and.b32  	%r25, %r24, 3;
	neg.s32 	%r27, %r25;
$L__BB0_3:
	.pragma "nounroll";
	mul.wide.s32 	%rd5, %r29, 4;
	add.s64 	%rd6, %rd1, %rd5;
	add.s64 	%rd7, %rd2, %rd5;
	ld.global.f32 	%f2, [%rd7];
	ld.global.f32 	%f3, [%rd6];
	fma.rn.f32 	%f4, %f1, %f2, %f3;
	st.global.f32 	[%rd6], %f4;
	add.s32 	%r29, %r29, %r2;
	add.s32 	%r27, %r27, 1;
	setp.ne.s32 	%p4, %r27, 0;
	@%p4 bra 	$L__BB0_3;
$L__BB0_4:
	setp.lt.u32 	%p5, %r3, 3;
	@%p5 bra 	$L__BB0_7;
	mul.wide.s32 	%rd11, %r2, 4;
	shl.b32 	%r26, %r2, 2;
$L__BB0_6:
	mul.wide.s32 	%rd8, %r29, 4;
	add.s64 	%rd9, %rd2, %rd8;
	ld.global.f32 	%f5, [%rd9];
	add.s64 	%rd10, %rd1, %rd8;
	ld.global.f32 	%f6, [%rd10];
	fma.rn.f32 	%f7, %f1, %f5, %f6;
	st.global.f32 	[%rd10], %f7;
	add.s64 	%rd12, %rd9, %rd11;
	ld.global.f32 	%f8, [%rd12];
	add.s64 	%rd13, %rd10, %rd11;
	ld.global.f32 	%f9, [%rd13];
	fma.rn.f32 	%f10, %f1, %f8, %f9;
	st.global.f32 	[%rd13], %f10;
	add.s64 	%rd14, %rd12, %rd11;
	ld.global.f32 	%f11, [%rd14];
	add.s64 	%rd15, %rd13, %rd11;
	ld.global.f32 	%f12, [%rd15];
	fma.rn.f32 	%f13, %f1, %f11, %f12;
	st.global.f32 	[%rd15], %f13;
	add.s64 	%rd16, %rd14, %rd11;
	ld.global.f32 	%f14, [%rd16];
	add.s64 	%rd17, %rd15, %rd11;
	ld.global.f32 	%f15, [%rd17];
	fma.rn.f32 	%f16, %f1, %f14, %f15;
	st.global.f32 	[%rd17], %f16;
	add.s32 	%r29, %r26, %r29;
	setp.lt.s32 	%p6, %r29, %r12;
	@%p6 bra 	$L__BB0_6;
$L__BB0_7:
	ret;

}


// ===== COMPILED SASS (sm_100) =====

	.target	sm_100

	.elftype	@"ET_EXEC"


//--------------------- .note.nv.tkinfo           --------------------------
	.section	.note.nv.tkinfo,"",@"SHT_NOTE"
	.sectionflags	@"SHF_NOTE_NV_TKINFO"
	.tkinfo
        /*0018*/ 	.word	0x00000002
        /*0030*/ 	.string	""
        /*0030*/ 	.string	"ptxas"
        /*0030*/ 	.string	"Cuda compilation tools, release 13.0, V13.0.88"
        /*0030*/ 	.string	"Build cuda_13.0.r13.0/compiler.36424714_0"
        /*0030*/ 	.string	"-arch sm_100 -m 64 "



//--------------------- .note.nv.cuinfo           --------------------------
	.section	.note.nv.cuinfo,"",@"SHT_NOTE"
	.sectionflags	@"SHF_NOTE_NV_CUINFO"
        /*0018*/ 	.short	0x0002
        /*001a*/ 	.short	0x0064
        /*001c*/ 	.short	0x0082
	.zero		2


//--------------------- .nv.info                  --------------------------
	.section	.nv.info,"",@"SHT_CUDA_INFO"
	.align	4


	//----- nvinfo : EIATTR_REGCOUNT
	.align		4
        /*0000*/ 	.byte	0x04, 0x2f
        /*0002*/ 	.short	(.L_1 - .L_0)
	.align		4
.L_0:
        /*0004*/ 	.word	index@(_Z10krnl_SAXPYfPfiS_)
        /*0008*/ 	.word	0x00000018


	//----- nvinfo : EIATTR_FRAME_SIZE
	.align		4
.L_1:
        /*000c*/ 	.byte	0x04, 0x11
        /*000e*/ 	.short	(.L_3 - .L_2)
	.align		4
.L_2:
        /*0010*/ 	.word	index@(_Z10krnl_SAXPYfPfiS_)
        /*0014*/ 	.word	0x00000000


	//----- nvinfo : EIATTR_MIN_STACK_SIZE
	.align		4
.L_3:
        /*0018*/ 	.byte	0x04, 0x12
        /*001a*/ 	.short	(.L_5 - .L_4)
	.align		4
.L_4:
        /*001c*/ 	.word	index@(_Z10krnl_SAXPYfPfiS_)
        /*0020*/ 	.word	0x00000000
.L_5:


//--------------------- .nv.compat                --------------------------
	.section	.nv.compat,"",@"SHT_CUDA_COMPAT_INFO"
	.align	4
        /*0000*/ 	.byte	0x02, 0x09, 0x00, 0x00, 0x02, 0x02, 0x01, 0x00, 0x02, 0x05, 0x05, 0x00, 0x03, 0x07, 0x01, 0x01
        /*0010*/ 	.byte	0x02, 0x03, 0x00, 0x00, 0x02, 0x06, 0x01, 0x00, 0x04, 0x0b, 0x08, 0x00, 0x09, 0x00, 0x00, 0x00
        /*0020*/ 	.byte	0x00, 0x00, 0x00, 0x00


//--------------------- .nv.info._Z10krnl_SAXPYfPfiS_ --------------------------
	.section	.nv.info._Z10krnl_SAXPYfPfiS_,"",@"SHT_CUDA_INFO"
	.sectionflags	@""
	.align	4


	//----- nvinfo : EIATTR_CUDA_API_VERSION
	.align		4
        /*0000*/ 	.byte	0x04, 0x37
        /*0002*/ 	.short	(.L_7 - .L_6)
.L_6:
        /*0004*/ 	.word	0x00000082


	//----- nvinfo : EIATTR_KPARAM_INFO
	.align		4
.L_7:
        /*0008*/ 	.byte	0x04, 0x17
        /*000a*/ 	.short	(.L_9 - .L_8)
.L_8:
        /*000c*/ 	.word	0x00000000
        /*0010*/ 	.short	0x0003
        /*0012*/ 	.short	0x0018
        /*0014*/ 	.byte	0x00, 0xf5, 0x21, 0x00


	//----- nvinfo : EIATTR_KPARAM_INFO
	.align		4
.L_9:
        /*0018*/ 	.byte	0x04, 0x17
        /*001a*/ 	.short	(.L_11 - .L_10)
.L_10:
        /*001c*/ 	.word	0x00000000
        /*0020*/ 	.short	0x0002
        /*0022*/ 	.short	0x0010
        /*0024*/ 	.byte	0x00, 0xf0, 0x11, 0x00


	//----- nvinfo : EIATTR_KPARAM_INFO
	.align		4
.L_11:
        /*0028*/ 	.byte	0x04, 0x17
        /*002a*/ 	.short	(.L_13 - .L_12)
.L_12:
        /*002c*/ 	.word	0x00000000
        /*0030*/ 	.short	0x0001
        /*0032*/ 	.short	0x0008
        /*0034*/ 	.byte	0x00, 0xf5, 0x21, 0x00


	//----- nvinfo : EIATTR_KPARAM_INFO
	.align		4
.L_13:
        /*0038*/ 	.byte	0x04, 0x17
        /*003a*/ 	.short	(.L_15 - .L_14)
.L_14:
        /*003c*/ 	.word	0x00000000
        /*0040*/ 	.short	0x0000
        /*0042*/ 	.short	0x0000
        /*0044*/ 	.byte	0x00, 0xf0, 0x11, 0x00


	//----- nvinfo : EIATTR_SPARSE_MMA_MASK
	.align		4
.L_15:
        /*0048*/ 	.byte	0x03, 0x50
        /*004a*/ 	.short	0x0000


	//----- nvinfo : EIATTR_MAXREG_COUNT
	.align		4
        /*004c*/ 	.byte	0x03, 0x1b
        /*004e*/ 	.short	0x00ff


	//----- nvinfo : EIATTR_MERCURY_ISA_VERSION
	.align		4
        /*0050*/ 	.byte	0x03, 0x5f
        /*0052*/ 	.short	0x0101


	//----- nvinfo : EIATTR_VRC_CTA_INIT_COUNT
	.align		4
        /*0054*/ 	.byte	0x02, 0x4a
	.zero		1
	.zero		1


	//----- nvinfo : EIATTR_EXIT_INSTR_OFFSETS
	.align		4
        /*0058*/ 	.byte	0x04, 0x1c
        /*005a*/ 	.short	(.L_17 - .L_16)


	//   ....[0]....
.L_16:
        /*005c*/ 	.word	0x00000090


	//   ....[1]....
        /*0060*/ 	.word	0x000003a0


	//   ....[2]....
        /*0064*/ 	.word	0x00000580


	//----- nvinfo : EIATTR_CRS_STACK_SIZE
	.align		4
.L_17:
        /*0068*/ 	.byte	0x04, 0x1e
        /*006a*/ 	.short	(.L_19 - .L_18)
.L_18:
        /*006c*/ 	.word	0x00000000


	//----- nvinfo : EIATTR_CBANK_PARAM_SIZE
	.align		4
.L_19:
        /*0070*/ 	.byte	0x03, 0x19
        /*0072*/ 	.short	0x0020


	//----- nvinfo : EIATTR_PARAM_CBANK
	.align		4
        /*0074*/ 	.byte	0x04, 0x0a
        /*0076*/ 	.short	(.L_21 - .L_20)
	.align		4
.L_20:
        /*0078*/ 	.word	index@(.nv.constant0._Z10krnl_SAXPYfPfiS_)
        /*007c*/ 	.short	0x0380
        /*007e*/ 	.short	0x0020


	//----- nvinfo : EIATTR_SW_WAR
	.align		4
.L_21:
        /*0080*/ 	.byte	0x04, 0x36
        /*0082*/ 	.short	(.L_23 - .L_22)
.L_22:
        /*0084*/ 	.word	0x00000008
.L_23:


//--------------------- .nv.callgraph             --------------------------
	.section	.nv.callgraph,"",@"SHT_CUDA_CALLGRAPH"
	.align	4
	.sectionentsize	8
	.align		4
        /*0000*/ 	.word	0x00000000
	.align		4
        /*0004*/ 	.word	0xffffffff
	.align		4
        /*0008*/ 	.word	0x00000000
	.align		4
        /*000c*/ 	.word	0xfffffffe
	.align		4
        /*0010*/ 	.word	0x00000000
	.align		4
        /*0014*/ 	.word	0xfffffffd
	.align		4
        /*0018*/ 	.word	0x00000000
	.align		4
        /*001c*/ 	.word	0xfffffffc


//--------------------- .text._Z10krnl_SAXPYfPfiS_ --------------------------
	.section	.text._Z10krnl_SAXPYfPfiS_,"ax",@progbits
	.align	128
        .global         _Z10krnl_SAXPYfPfiS_
        .type           _Z10krnl_SAXPYfPfiS_,@function
        .size           _Z10krnl_SAXPYfPfiS_,(.L_x_5 - _Z10krnl_SAXPYfPfiS_)
        .other          _Z10krnl_SAXPYfPfiS_,@"STO_CUDA_ENTRY STV_DEFAULT"
_Z10krnl_SAXPYfPfiS_:
.text._Z10krnl_SAXPYfPfiS_:
[----:B------:R-:W-:Y:S01]  /*0000*/  LDC R1, c[0x0][0x37c] ;  /* 0x0000df00ff017b82 */ /* 0x000fe20000000800 */
[----:B------:R-:W0:Y:S07]  /*0010*/  S2R R3, SR_TID.X ;  /* 0x0000000000037919 */ /* 0x000e2e0000002100 */
[----:B------:R-:W0:Y:S01]  /*0020*/  S2UR UR4, SR_CTAID.X ;  /* 0x00000000000479c3 */ /* 0x000e220000002500 */
[----:B------:R-:W1:Y:S07]  /*0030*/  LDCU UR6, c[0x0][0x390] ;  /* 0x00007200ff0677ac */ /* 0x000e6e0008000800 */
[----:B------:R-:W0:Y:S01]  /*0040*/  LDC R0, c[0x0][0x360] ;  /* 0x0000d800ff007b82 */ /* 0x000e220000000800 */
[----:B------:R-:W2:Y:S01]  /*0050*/  LDCU UR5, c[0x0][0x370] ;  /* 0x00006e00ff0577ac */ /* 0x000ea20008000800 */
[----:B0-----:R-:W-:-:S02]  /*0060*/  IMAD R3, R0, UR4, R3 ;  /* 0x0000000400037c24 */ /* 0x001fc4000f8e0203 */
[----:B--2---:R-:W-:-:S03]  /*0070*/  IMAD R0, R0, UR5, RZ ;  /* 0x0000000500007c24 */ /* 0x004fc6000f8e02ff */
[----:B-1----:R-:W-:-:S13]  /*0080*/  ISETP.GE.AND P0, PT, R3, UR6, PT ;  /* 0x0000000603007c0c */ /* 0x002fda000bf06270 */
[----:B------:R-:W-:Y:S05]  /*0090*/  @P0 EXIT ;  /* 0x000000000000094d */ /* 0x000fea0003800000 */
[----:B------:R-:W0:Y:S01]  /*00a0*/  I2F.U32.RP R8, R0 ;  /* 0x0000000000087306 */ /* 0x000e220000209000 */
[C---:B------:R-:W-:Y:S01]  /*00b0*/  IMAD.IADD R2, R0.reuse, 0x1, R3 ;  /* 0x0000000100027824 */ /* 0x040fe200078e0203 */
[----:B------:R-:W-:Y:S01]  /*00c0*/  IADD3 R9, PT, PT, RZ, -R0, RZ ;  /* 0x80000000ff097210 */ /* 0x000fe20007ffe0ff */
[----:B------:R-:W1:Y:S01]  /*00d0*/  LDCU UR8, c[0x0][0x380] ;  /* 0x00007000ff0877ac */ /* 0x000e620008000800 */
[----:B------:R-:W-:Y:S01]  /*00e0*/  ISETP.NE.U32.AND P2, PT, R0, RZ, PT ;  /* 0x000000ff0000720c */ /* 0x000fe20003f45070 */
[----:B------:R-:W-:Y:S01]  /*00f0*/  BSSY.RECONVERGENT B0, `(.L_x_0) ;  /* 0x000002a000007945 */ /* 0x000fe20003800200 */
[C---:B------:R-:W-:Y:S01]  /*0100*/  ISETP.GE.AND P0, PT, R2.reuse, UR6, PT ;  /* 0x0000000602007c0c */ /* 0x040fe2000bf06270 */
[----:B------:R-:W2:Y:S01]  /*0110*/  LDCU.64 UR4, c[0x0][0x358] ;  /* 0x00006b00ff0477ac */ /* 0x000ea20008000a00 */
[----:B------:R-:W-:Y:S02]  /*0120*/  VIMNMX R7, PT, PT, R2, UR6, !PT ;  /* 0x0000000602077c48 */ /* 0x000fe4000ffe0100 */
[----:B------:R-:W-:Y:S01]  /*0130*/  SEL R6, RZ, 0x1, P0 ;  /* 0x00000001ff067807 */ /* 0x000fe20000000000 */
[----:B------:R-:W3:Y:S03]  /*0140*/  LDCU UR7, c[0x0][0x380] ;  /* 0x00007000ff0777ac */ /* 0x000ee60008000800 */
[----:B------:R-:W-:Y:S01]  /*0150*/  IADD3 R7, PT, PT, R7, -R2, -R6 ;  /* 0x8000000207077210 */ /* 0x000fe20007ffe806 */
[----:B0-----:R-:W0:Y:S02]  /*0160*/  MUFU.RCP R8, R8 ;  /* 0x0000000800087308 */ /* 0x001e240000001000 */
[----:B0-----:R-:W-:-:S06]  /*0170*/  IADD3 R4, PT, PT, R8, 0xffffffe, RZ ;  /* 0x0ffffffe08047810 */ /* 0x001fcc0007ffe0ff */
[----:B------:R0:W4:Y:S02]  /*0180*/  F2I.FTZ.U32.TRUNC.NTZ R5, R4 ;  /* 0x0000000400057305 */ /* 0x000124000021f000 */
[----:B0-----:R-:W-:Y:S02]  /*0190*/  HFMA2 R4, -RZ, RZ, 0, 0 ;  /* 0x00000000ff047431 */ /* 0x001fe400000001ff */
[----:B----4-:R-:W-:-:S04]  /*01a0*/  IMAD R9, R9, R5, RZ ;  /* 0x0000000509097224 */ /* 0x010fc800078e02ff */
[----:B------:R-:W-:-:S06]  /*01b0*/  IMAD.HI.U32 R8, R5, R9, R4 ;  /* 0x0000000905087227 */ /* 0x000fcc00078e0004 */
[----:B------:R-:W-:-:S05]  /*01c0*/  IMAD.HI.U32 R5, R8, R7, RZ ;  /* 0x0000000708057227 */ /* 0x000fca00078e00ff */
[----:B------:R-:W-:-:S05]  /*01d0*/  IADD3 R2, PT, PT, -R5, RZ, RZ ;  /* 0x000000ff05027210 */ /* 0x000fca0007ffe1ff */
[----:B------:R-:W-:-:S05]  /*01e0*/  IMAD R7, R0, R2, R7 ;  /* 0x0000000200077224 */ /* 0x000fca00078e0207 */
[----:B------:R-:W-:-:S13]  /*01f0*/  ISETP.GE.U32.AND P0, PT, R7, R0, PT ;  /* 0x000000000700720c */ /* 0x000fda0003f06070 */
[----:B------:R-:W-:Y:S01]  /*0200*/  @P0 IMAD.IADD R7, R7, 0x1, -R0 ;  /* 0x0000000107070824 */ /* 0x000fe200078e0a00 */
[----:B------:R-:W-:-:S04]  /*0210*/  @P0 IADD3 R5, PT, PT, R5, 0x1, RZ ;  /* 0x0000000105050810 */ /* 0x000fc80007ffe0ff */
[----:B------:R-:W-:-:S13]  /*0220*/  ISETP.GE.U32.AND P1, PT, R7, R0, PT ;  /* 0x000000000700720c */ /* 0x000fda0003f26070 */
[----:B------:R-:W-:Y:S02]  /*0230*/  @P1 IADD3 R5, PT, PT, R5, 0x1, RZ ;  /* 0x0000000105051810 */ /* 0x000fe40007ffe0ff */
[----:B------:R-:W-:-:S05]  /*0240*/  @!P2 LOP3.LUT R5, RZ, R0, RZ, 0x33, !PT ;  /* 0x00000000ff05a212 */ /* 0x000fca00078e33ff */
[----:B------:R-:W-:-:S05]  /*0250*/  IMAD.IADD R2, R6, 0x1, R5 ;  /* 0x0000000106027824 */ /* 0x000fca00078e0205 */
[C---:B------:R-:W-:Y:S02]  /*0260*/  LOP3.LUT R4, R2.reuse, 0x3, RZ, 0xc0, !PT ;  /* 0x0000000302047812 */ /* 0x040fe400078ec0ff */
[----:B------:R-:W-:Y:S02]  /*0270*/  ISETP.GE.U32.AND P1, PT, R2, 0x3, PT ;  /* 0x000000030200780c */ /* 0x000fe40003f26070 */
[----:B------:R-:W-:-:S13]  /*0280*/  ISETP.NE.AND P0, PT, R4, 0x3, PT ;  /* 0x000000030400780c */ /* 0x000fda0003f05270 */
[----:B-123--:R-:W-:Y:S05]  /*0290*/  @!P0 BRA `(.L_x_1) ;  /* 0x00000000003c8947 */ /* 0x00efea0003800000 */
[----:B------:R-:W0:Y:S01]  /*02a0*/  LDC.64 R8, c[0x0][0x398] ;  /* 0x0000e600ff087b82 */ /* 0x000e220000000a00 */
[----:B------:R-:W-:-:S04]  /*02b0*/  IADD3 R2, PT, PT, R2, 0x1, RZ ;  /* 0x0000000102027810 */ /* 0x000fc80007ffe0ff */
[----:B------:R-:W-:-:S03]  /*02c0*/  LOP3.LUT R2, R2, 0x3, RZ, 0xc0, !PT ;  /* 0x0000000302027812 */ /* 0x000fc600078ec0ff */
[----:B------:R-:W1:Y:S01]  /*02d0*/  LDC.64 R10, c[0x0][0x388] ;  /* 0x0000e200ff0a7b82 */ /* 0x000e620000000a00 */
[----:B------:R-:W-:-:S07]  /*02e0*/  IADD3 R2, PT, PT, -R2, RZ, RZ ;  /* 0x000000ff02027210 */ /* 0x000fce0007ffe1ff */
.L_x_2:
[----:B-1----:R-:W-:-:S04]  /*02f0*/  IMAD.WIDE R6, R3, 0x4, R10 ;  /* 0x0000000403067825 */ /* 0x002fc800078e020a */
[----:B0-2---:R-:W-:Y:S02]  /*0300*/  IMAD.WIDE R4, R3, 0x4, R8 ;  /* 0x0000000403047825 */ /* 0x005fe400078e0208 */
[----:B------:R-:W2:Y:S04]  /*0310*/  LDG.E R6, desc[UR4][R6.64] ;  /* 0x0000000406067981 */ /* 0x000ea8000c1e1900 */
[----:B------:R-:W2:Y:S01]  /*0320*/  LDG.E R13, desc[UR4][R4.64] ;  /* 0x00000004040d7981 */ /* 0x000ea2000c1e1900 */
[----:B------:R-:W-:Y:S01]  /*0330*/  VIADD R2, R2, 0x1 ;  /* 0x0000000102027836 */ /* 0x000fe20000000000 */
[----:B------:R-:W-:-:S04]  /*0340*/  IADD3 R3, PT, PT, R0, R3, RZ ;  /* 0x0000000300037210 */ /* 0x000fc80007ffe0ff */
[----:B------:R-:W-:Y:S01]  /*0350*/  ISETP.NE.AND P0, PT, R2, RZ, PT ;  /* 0x000000ff0200720c */ /* 0x000fe20003f05270 */
[----:B--2---:R-:W-:-:S05]  /*0360*/  FFMA R13, R6, UR7, R13 ;  /* 0x00000007060d7c23 */ /* 0x004fca000800000d */
[----:B------:R2:W-:Y:S07]  /*0370*/  STG.E desc[UR4][R4.64], R13 ;  /* 0x0000000d04007986 */ /* 0x0005ee000c101904 */
[----:B------:R-:W-:Y:S05]  /*0380*/  @P0 BRA `(.L_x_2) ;  /* 0xfffffffc00d80947 */ /* 0x000fea000383ffff */
.L_x_1:
[----:B------:R-:W-:Y:S05]  /*0390*/  BSYNC.RECONVERGENT B0 ;  /* 0x0000000000007941 */ /* 0x000fea0003800200 */
.L_x_0:
[----:B------:R-:W-:Y:S05]  /*03a0*/  @!P1 EXIT ;  /* 0x000000000000994d */ /* 0x000fea0003800000 */
.L_x_3:
[----:B-12---:R-:W0:Y:S08]  /*03b0*/  LDC.64 R4, c[0x0][0x388] ;  /* 0x0000e200ff047b82 */ /* 0x006e300000000a00 */
[----:B------:R-:W1:Y:S01]  /*03c0*/  LDC.64 R6, c[0x0][0x398] ;  /* 0x0000e600ff067b82 */ /* 0x000e620000000a00 */
[----:B0-----:R-:W-:-:S05]  /*03d0*/  IMAD.WIDE R12, R3, 0x4, R4 ;  /* 0x00000004030c7825 */ /* 0x001fca00078e0204 */
[----:B------:R-:W2:Y:S01]  /*03e0*/  LDG.E R2, desc[UR4][R12.64] ;  /* 0x000000040c027981 */ /* 0x000ea2000c1e1900 */
[----:B-1----:R-:W-:-:S05]  /*03f0*/  IMAD.WIDE R14, R3, 0x4, R6 ;  /* 0x00000004030e7825 */ /* 0x002fca00078e0206 */
[----:B------:R-:W2:Y:S01]  /*0400*/  LDG.E R5, desc[UR4][R14.64] ;  /* 0x000000040e057981 */ /* 0x000ea2000c1e1900 */
[----:B------:R-:W-:-:S04]  /*0410*/  IMAD.WIDE R6, R0, 0x4, R14 ;  /* 0x0000000400067825 */ /* 0x000fc800078e020e */
[----:B--2---:R-:W-:Y:S01]  /*0420*/  FFMA R17, R2, UR8, R5 ;  /* 0x0000000802117c23 */ /* 0x004fe20008000005 */
[----:B------:R-:W-:-:S04]  /*0430*/  IMAD.WIDE R4, R0, 0x4, R12 ;  /* 0x0000000400047825 */ /* 0x000fc800078e020c */
[----:B------:R0:W-:Y:S04]  /*0440*/  STG.E desc[UR4][R14.64], R17 ;  /* 0x000000110e007986 */ /* 0x0001e8000c101904 */
[----:B------:R-:W2:Y:S04]  /*0450*/  LDG.E R2, desc[UR4][R4.64] ;  /* 0x0000000404027981 */ /* 0x000ea8000c1e1900 */
[----:B------:R-:W2:Y:S01]  /*0460*/  LDG.E R9, desc[UR4][R6.64] ;  /* 0x0000000406097981 */ /* 0x000ea2000c1e1900 */
[----:B------:R-:W-:-:S04]  /*0470*/  IMAD.WIDE R10, R0, 0x4, R6 ;  /* 0x00000004000a7825 */ /* 0x000fc800078e0206 */
[----:B--2---:R-:W-:Y:S01]  /*0480*/  FFMA R19, R2, UR8, R9 ;  /* 0x0000000802137c23 */ /* 0x004fe20008000009 */
[----:B------:R-:W-:-:S04]  /*0490*/  IMAD.WIDE R8, R0, 0x4, R4 ;  /* 0x0000000400087825 */ /* 0x000fc800078e0204 */
[----:B------:R1:W-:Y:S04]  /*04a0*/  STG.E desc[UR4][R6.64], R19 ;  /* 0x0000001306007986 */ /* 0x0003e8000c101904 */
[----:B------:R-:W2:Y:S04]  /*04b0*/  LDG.E R2, desc[UR4][R8.64] ;  /* 0x0000000408027981 */ /* 0x000ea8000c1e1900 */
[----:B------:R-:W2:Y:S01]  /*04c0*/  LDG.E R13, desc[UR4][R10.64] ;  /* 0x000000040a0d7981 */ /* 0x000ea2000c1e1900 */
[----:B0-----:R-:W-:-:S04]  /*04d0*/  IMAD.WIDE R14, R0, 0x4, R10 ;  /* 0x00000004000e7825 */ /* 0x001fc800078e020a */
[----:B--2---:R-:W-:Y:S01]  /*04e0*/  FFMA R21, R2, UR8, R13 ;  /* 0x0000000802157c23 */ /* 0x004fe2000800000d */
[----:B------:R-:W-:-:S04]  /*04f0*/  IMAD.WIDE R12, R0, 0x4, R8 ;  /* 0x00000004000c7825 */ /* 0x000fc800078e0208 */
[----:B------:R1:W-:Y:S04]  /*0500*/  STG.E desc[UR4][R10.64], R21 ;  /* 0x000000150a007986 */ /* 0x0003e8000c101904 */
[----:B------:R-:W2:Y:S04]  /*0510*/  LDG.E R12, desc[UR4][R12.64] ;  /* 0x000000040c0c7981 */ /* 0x000ea8000c1e1900 */
[----:B------:R-:W2:Y:S01]  /*0520*/  LDG.E R5, desc[UR4][R14.64] ;  /* 0x000000040e057981 */ /* 0x000ea2000c1e1900 */
[----:B------:R-:W-:-:S04]  /*0530*/  LEA R3, R0, R3, 0x2 ;  /* 0x0000000300037211 */ /* 0x000fc800078e10ff */
[----:B------:R-:W-:Y:S01]  /*0540*/  ISETP.GE.AND P0, PT, R3, UR6, PT ;  /* 0x0000000603007c0c */ /* 0x000fe2000bf06270 */
[----:B--2---:R-:W-:-:S05]  /*0550*/  FFMA R5, R12, UR8, R5 ;  /* 0x000000080c057c23 */ /* 0x004fca0008000005 */
[----:B------:R1:W-:Y:S07]  /*0560*/  STG.E desc[UR4][R14.64], R5 ;  /* 0x000000050e007986 */ /* 0x0003ee000c101904 */
[----:B------:R-:W-:Y:S05]  /*0570*/  @!P0 BRA `(.L_x_3) ;  /* 0xfffffffc008c8947 */ /* 0x000fea000383ffff */
[----:B------:R-:W-:Y:S05]  /*0580*/  EXIT ;  /* 0x000000000000794d */ /* 0x000fea0003800000 */
.L_x_4:
[----:B------:R-:W-:-:S00]  /*0590*/  BRA `(.L_x_4) ;  /* 0xfffffffc00fc7947 */ /* 0x000fc0000383ffff */
[----:B------:R-:W-:-:S00]  /*05a0*/  NOP ;  /* 0x0000000000007918 */ /* 0x000fc00000000000 */
        /* <DEDUP_REMOVED lines=13> */
.L_x_5:


//--------------------- .nv.shared.reserved.0     --------------------------
	.section	.nv.shared.reserved.0,"aw",@nobits
	.weak		__nv_reservedSMEM_offset_0_alias
	.size		__nv_reservedSMEM_offset_0_alias, 0, 64
	.other		__nv_reservedSMEM_offset_0_alias,@"STO_CUDA_RESERVED_SHARED STV_DEFAULT"
__nv_reservedSMEM_offset_0_alias:
	.zero		0
	.zero		64


//--------------------- .nv.constant0._Z10krnl_SAXPYfPfiS_ --------------------------
	.section	.nv.constant0._Z10krnl_SAXPYfPfiS_,"a",@progbits
	.sectionflags	@""
	.align	4
.nv.constant0._Z10krnl_SAXPYfPfiS_:
	.zero		928


//--------------------- SYMBOLS --------------------------

	.type		.nv.reservedSmem.offset0,@object
	.size		.nv.reservedSmem.offset0,0x4
